//
// Generated by NVIDIA NVVM Compiler
//
// Compiler Build ID: CL-21373419
// Cuda compilation tools, release 8.0, V8.0.55
// Based on LLVM 3.4svn
//

.version 5.0
.target sm_20
.address_size 64

	// .globl	stdfilt

.visible .entry stdfilt(
	.param .u64 stdfilt_param_0,
	.param .u64 stdfilt_param_1,
	.param .u32 stdfilt_param_2,
	.param .u32 stdfilt_param_3,
	.param .u32 stdfilt_param_4,
	.param .u32 stdfilt_param_5
)
{
	.reg .pred 	%p<12>;
	.reg .b32 	%r<37>;


	ld.param.u32 	%r18, [stdfilt_param_2];
	ld.param.u32 	%r19, [stdfilt_param_3];
	ld.param.u32 	%r16, [stdfilt_param_4];
	ld.param.u32 	%r17, [stdfilt_param_5];
	mov.u32 	%r20, %ntid.x;
	mov.u32 	%r21, %ctaid.x;
	mov.u32 	%r22, %tid.x;
	mad.lo.s32 	%r23, %r21, %r20, %r22;
	mov.u32 	%r24, %ctaid.y;
	mov.u32 	%r25, %ntid.y;
	mov.u32 	%r26, %tid.y;
	mad.lo.s32 	%r27, %r24, %r25, %r26;
	setp.gt.s32	%p1, %r27, %r19;
	setp.gt.s32	%p2, %r23, %r18;
	or.pred  	%p3, %p1, %p2;
	@%p3 bra 	BB0_11;

	shr.u32 	%r28, %r17, 31;
	add.s32 	%r29, %r17, %r28;
	shr.s32 	%r1, %r29, 1;
	shr.u32 	%r30, %r16, 31;
	add.s32 	%r31, %r16, %r30;
	shr.s32 	%r2, %r31, 1;
	neg.s32 	%r3, %r1;
	setp.lt.s32	%p4, %r1, %r3;
	@%p4 bra 	BB0_11;

	neg.s32 	%r4, %r2;
	not.b32 	%r5, %r2;
	mov.u32 	%r35, %r3;

BB0_3:
	mov.u32 	%r6, %r35;
	setp.lt.s32	%p5, %r2, %r4;
	mov.u32 	%r32, %r5;
	@%p5 bra 	BB0_5;

BB0_4:
	mov.u32 	%r7, %r32;
	add.s32 	%r8, %r7, 1;
	setp.lt.s32	%p6, %r8, %r2;
	mov.u32 	%r32, %r8;
	@%p6 bra 	BB0_4;

BB0_5:
	add.s32 	%r9, %r6, 1;
	setp.lt.s32	%p7, %r6, %r1;
	mov.u32 	%r35, %r9;
	@%p7 bra 	BB0_3;

	@%p4 bra 	BB0_11;

	not.b32 	%r11, %r2;
	mov.u32 	%r34, %r3;

BB0_8:
	mov.u32 	%r12, %r34;
	mov.u32 	%r36, %r11;
	@%p5 bra 	BB0_10;

BB0_9:
	mov.u32 	%r13, %r36;
	add.s32 	%r14, %r13, 1;
	setp.lt.s32	%p10, %r14, %r2;
	mov.u32 	%r36, %r14;
	@%p10 bra 	BB0_9;

BB0_10:
	add.s32 	%r34, %r12, 1;
	setp.lt.s32	%p11, %r12, %r1;
	@%p11 bra 	BB0_8;

BB0_11:
	ret;
}




// ===== COMPILED SASS (sm_100) =====

	.target	sm_100

	.elftype	@"ET_EXEC"


//--------------------- .note.nv.tkinfo           --------------------------
	.section	.note.nv.tkinfo,"",@"SHT_NOTE"
	.sectionflags	@"SHF_NOTE_NV_TKINFO"
	.tkinfo
        /*0018*/ 	.word	0x00000002
        /*0030*/ 	.string	""
        /*0030*/ 	.string	"ptxas"
        /*0030*/ 	.string	"Cuda compilation tools, release 13.0, V13.0.88"
        /*0030*/ 	.string	"Build cuda_13.0.r13.0/compiler.36424714_0"
        /*0030*/ 	.string	"-arch sm_100 "



//--------------------- .note.nv.cuinfo           --------------------------
	.section	.note.nv.cuinfo,"",@"SHT_NOTE"
	.sectionflags	@"SHF_NOTE_NV_CUINFO"
        /*0018*/ 	.short	0x0002
        /*001a*/ 	.short	0x0014
        /*001c*/ 	.short	0x0082
	.zero		2


//--------------------- .nv.info                  --------------------------
	.section	.nv.info,"",@"SHT_CUDA_INFO"
	.align	4


	//----- nvinfo : EIATTR_REGCOUNT
	.align		4
        /*0000*/ 	.byte	0x04, 0x2f
        /*0002*/ 	.short	(.L_1 - .L_0)
	.align		4
.L_0:
        /*0004*/ 	.word	index@(stdfilt)
        /*0008*/ 	.word	0x00000004


	//----- nvinfo : EIATTR_FRAME_SIZE
	.align		4
.L_1:
        /*000c*/ 	.byte	0x04, 0x11
        /*000e*/ 	.short	(.L_3 - .L_2)
	.align		4
.L_2:
        /*0010*/ 	.word	index@(stdfilt)
        /*0014*/ 	.word	0x00000000


	//----- nvinfo : EIATTR_MIN_STACK_SIZE
	.align		4
.L_3:
        /*0018*/ 	.byte	0x04, 0x12
        /*001a*/ 	.short	(.L_5 - .L_4)
	.align		4
.L_4:
        /*001c*/ 	.word	index@(stdfilt)
        /*0020*/ 	.word	0x00000000
.L_5:


//--------------------- .nv.compat                --------------------------
	.section	.nv.compat,"",@"SHT_CUDA_COMPAT_INFO"
	.align	4
        /*0000*/ 	.byte	0x02, 0x09, 0x00, 0x00, 0x02, 0x02, 0x01, 0x00, 0x02, 0x05, 0x05, 0x00, 0x03, 0x07, 0x01, 0x01
        /*0010*/ 	.byte	0x02, 0x03, 0x00, 0x00, 0x02, 0x06, 0x01, 0x00, 0x04, 0x0b, 0x08, 0x00, 0x09, 0x00, 0x00, 0x00
        /*0020*/ 	.byte	0x00, 0x00, 0x00, 0x00


//--------------------- .nv.info.stdfilt          --------------------------
	.section	.nv.info.stdfilt,"",@"SHT_CUDA_INFO"
	.sectionflags	@""
	.align	4


	//----- nvinfo : EIATTR_CUDA_API_VERSION
	.align		4
        /*0000*/ 	.byte	0x04, 0x37
        /*0002*/ 	.short	(.L_7 - .L_6)
.L_6:
        /*0004*/ 	.word	0x00000082


	//----- nvinfo : EIATTR_KPARAM_INFO
	.align		4
.L_7:
        /*0008*/ 	.byte	0x04, 0x17
        /*000a*/ 	.short	(.L_9 - .L_8)
.L_8:
        /*000c*/ 	.word	0x00000000
        /*0010*/ 	.short	0x0005
        /*0012*/ 	.short	0x001c
        /*0014*/ 	.byte	0x00, 0xf0, 0x11, 0x00


	//----- nvinfo : EIATTR_KPARAM_INFO
	.align		4
.L_9:
        /*0018*/ 	.byte	0x04, 0x17
        /*001a*/ 	.short	(.L_11 - .L_10)
.L_10:
        /*001c*/ 	.word	0x00000000
        /*0020*/ 	.short	0x0004
        /*0022*/ 	.short	0x0018
        /*0024*/ 	.byte	0x00, 0xf0, 0x11, 0x00


	//----- nvinfo : EIATTR_KPARAM_INFO
	.align		4
.L_11:
        /*0028*/ 	.byte	0x04, 0x17
        /*002a*/ 	.short	(.L_13 - .L_12)
.L_12:
        /*002c*/ 	.word	0x00000000
        /*0030*/ 	.short	0x0003
        /*0032*/ 	.short	0x0014
        /*0034*/ 	.byte	0x00, 0xf0, 0x11, 0x00


	//----- nvinfo : EIATTR_KPARAM_INFO
	.align		4
.L_13:
        /*0038*/ 	.byte	0x04, 0x17
        /*003a*/ 	.short	(.L_15 - .L_14)
.L_14:
        /*003c*/ 	.word	0x00000000
        /*0040*/ 	.short	0x0002
        /*0042*/ 	.short	0x0010
        /*0044*/ 	.byte	0x00, 0xf0, 0x11, 0x00


	//----- nvinfo : EIATTR_KPARAM_INFO
	.align		4
.L_15:
        /*0048*/ 	.byte	0x04, 0x17
        /*004a*/ 	.short	(.L_17 - .L_16)
.L_16:
        /*004c*/ 	.word	0x00000000
        /*0050*/ 	.short	0x0001
        /*0052*/ 	.short	0x0008
        /*0054*/ 	.byte	0x00, 0xf0, 0x21, 0x00


	//----- nvinfo : EIATTR_KPARAM_INFO
	.align		4
.L_17:
        /*0058*/ 	.byte	0x04, 0x17
        /*005a*/ 	.short	(.L_19 - .L_18)
.L_18:
        /*005c*/ 	.word	0x00000000
        /*0060*/ 	.short	0x0000
        /*0062*/ 	.short	0x0000
        /*0064*/ 	.byte	0x00, 0xf0, 0x21, 0x00


	//----- nvinfo : EIATTR_SPARSE_MMA_MASK
	.align		4
.L_19:
        /*0068*/ 	.byte	0x03, 0x50
        /*006a*/ 	.short	0x0000


	//----- nvinfo : EIATTR_MAXREG_COUNT
	.align		4
        /*006c*/ 	.byte	0x03, 0x1b
        /*006e*/ 	.short	0x00ff


	//----- nvinfo : EIATTR_MERCURY_ISA_VERSION
	.align		4
        /*0070*/ 	.byte	0x03, 0x5f
        /*0072*/ 	.short	0x0101


	//----- nvinfo : EIATTR_VRC_CTA_INIT_COUNT
	.align		4
        /*0074*/ 	.byte	0x02, 0x4a
	.zero		1
	.zero		1


	//----- nvinfo : EIATTR_EXIT_INSTR_OFFSETS
	.align		4
        /*0078*/ 	.byte	0x04, 0x1c
        /*007a*/ 	.short	(.L_21 - .L_20)


	//   ....[0]....
.L_20:
        /*007c*/ 	.word	0x00000010


	//----- nvinfo : EIATTR_CBANK_PARAM_SIZE
	.align		4
.L_21:
        /*0080*/ 	.byte	0x03, 0x19
        /*0082*/ 	.short	0x0020


	//----- nvinfo : EIATTR_PARAM_CBANK
	.align		4
        /*0084*/ 	.byte	0x04, 0x0a
        /*0086*/ 	.short	(.L_23 - .L_22)
	.align		4
.L_22:
        /*0088*/ 	.word	index@(.nv.constant0.stdfilt)
        /*008c*/ 	.short	0x0380
        /*008e*/ 	.short	0x0020


	//----- nvinfo : EIATTR_SW_WAR
	.align		4
.L_23:
        /*0090*/ 	.byte	0x04, 0x36
        /*0092*/ 	.short	(.L_25 - .L_24)
.L_24:
        /*0094*/ 	.word	0x00000008
.L_25:


//--------------------- .nv.callgraph             --------------------------
	.section	.nv.callgraph,"",@"SHT_CUDA_CALLGRAPH"
	.align	4
	.sectionentsize	8
	.align		4
        /*0000*/ 	.word	0x00000000
	.align		4
        /*0004*/ 	.word	0xffffffff
	.align		4
        /*0008*/ 	.word	0x00000000
	.align		4
        /*000c*/ 	.word	0xfffffffe
	.align		4
        /*0010*/ 	.word	0x00000000
	.align		4
        /*0014*/ 	.word	0xfffffffd
	.align		4
        /*0018*/ 	.word	0x00000000
	.align		4
        /*001c*/ 	.word	0xfffffffc


//--------------------- .text.stdfilt             --------------------------
	.section	.text.stdfilt,"ax",@progbits
	.align	128
        .global         stdfilt
        .type           stdfilt,@function
        .size           stdfilt,(.L_x_1 - stdfilt)
        .other          stdfilt,@"STO_CUDA_ENTRY STV_DEFAULT"
stdfilt:
.text.stdfilt:
[----:B------:R-:W-:Y:S01]  /*0000*/  LDC R1, c[0x0][0x37c] ;  /* 0x0000df00ff017b82 */ /* 0x000fe20000000800 */
[----:B------:R-:W-:Y:S05]  /*0010*/  EXIT ;  /* 0x000000000000794d */ /* 0x000fea0003800000 */
.L_x_0:
[----:B------:R-:W-:-:S00]  /*0020*/  BRA `(.L_x_0) ;  /* 0xfffffffc00fc7947 */ /* 0x000fc0000383ffff */
[----:B------:R-:W-:-:S00]  /*0030*/  NOP ;  /* 0x0000000000007918 */ /* 0x000fc00000000000 */
        /* <DEDUP_REMOVED lines=12> */
.L_x_1:


//--------------------- .nv.shared.reserved.0     --------------------------
	.section	.nv.shared.reserved.0,"aw",@nobits
	.weak		__nv_reservedSMEM_offset_0_alias
	.size		__nv_reservedSMEM_offset_0_alias, 0, 64
	.other		__nv_reservedSMEM_offset_0_alias,@"STO_CUDA_RESERVED_SHARED STV_DEFAULT"
__nv_reservedSMEM_offset_0_alias:
	.zero		0
	.zero		64


//--------------------- .nv.constant0.stdfilt     --------------------------
	.section	.nv.constant0.stdfilt,"a",@progbits
	.sectionflags	@""
	.align	4
.nv.constant0.stdfilt:
	.zero		928


//--------------------- SYMBOLS --------------------------

	.type		.nv.reservedSmem.offset0,@object
	.size		.nv.reservedSmem.offset0,0x4
